//
// Generated by NVIDIA NVVM Compiler
//
// Compiler Build ID: CL-36424714
// Cuda compilation tools, release 13.0, V13.0.88
// Based on NVVM 20.0.0
//

.version 9.0
.target sm_100
.address_size 64

	// .globl	_Z10v_dot_prodPfS_S_
// _ZZ10v_dot_prodPfS_S_E6t_prod has been demoted

.visible .entry _Z10v_dot_prodPfS_S_(
	.param .u64 .ptr .align 1 _Z10v_dot_prodPfS_S__param_0,
	.param .u64 .ptr .align 1 _Z10v_dot_prodPfS_S__param_1,
	.param .u64 .ptr .align 1 _Z10v_dot_prodPfS_S__param_2
)
{
	.reg .pred 	%p<9>;
	.reg .b32 	%r<46>;
	.reg .b32 	%f<80>;
	.reg .b64 	%rd<13>;
	// demoted variable
	.shared .align 4 .b8 _ZZ10v_dot_prodPfS_S_E6t_prod[2048];
	ld.param.u64 	%rd4, [_Z10v_dot_prodPfS_S__param_0];
	ld.param.u64 	%rd5, [_Z10v_dot_prodPfS_S__param_1];
	ld.param.u64 	%rd3, [_Z10v_dot_prodPfS_S__param_2];
	cvta.to.global.u64 	%rd1, %rd5;
	cvta.to.global.u64 	%rd2, %rd4;
	mov.u32 	%r1, %ctaid.x;
	mov.u32 	%r2, %ntid.x;
	mov.u32 	%r3, %tid.x;
	mad.lo.s32 	%r42, %r1, %r2, %r3;
	mov.u32 	%r5, %nctaid.x;
	mul.lo.s32 	%r6, %r2, %r5;
	setp.gt.s32 	%p1, %r42, 4194303;
	@%p1 bra 	$L__BB0_10;
	shl.b32 	%r24, %r3, 2;
	mov.u32 	%r25, _ZZ10v_dot_prodPfS_S_E6t_prod;
	add.s32 	%r7, %r25, %r24;
	add.s32 	%r26, %r42, %r6;
	max.s32 	%r27, %r26, 4194304;
	setp.lt.s32 	%p2, %r26, 4194304;
	selp.u32 	%r28, 1, 0, %p2;
	add.s32 	%r29, %r26, %r28;
	sub.s32 	%r30, %r27, %r29;
	div.u32 	%r31, %r30, %r6;
	add.s32 	%r8, %r31, %r28;
	and.b32  	%r32, %r8, 3;
	setp.eq.s32 	%p3, %r32, 3;
	@%p3 bra 	$L__BB0_5;
	sub.s32 	%r33, %r1, %r5;
	mad.lo.s32 	%r41, %r2, %r33, %r3;
	add.s32 	%r34, %r8, 1;
	and.b32  	%r35, %r34, 3;
	neg.s32 	%r40, %r35;
$L__BB0_3:
	.pragma "nounroll";
	add.s32 	%r42, %r42, %r6;
	add.s32 	%r41, %r41, %r6;
	add.s32 	%r40, %r40, 1;
	setp.ne.s32 	%p4, %r40, 0;
	@%p4 bra 	$L__BB0_3;
	mul.wide.s32 	%rd6, %r41, 4;
	add.s64 	%rd7, %rd2, %rd6;
	ld.global.f32 	%f8, [%rd7];
	add.s64 	%rd8, %rd1, %rd6;
	ld.global.f32 	%f9, [%rd8];
	mul.f32 	%f78, %f8, %f9;
$L__BB0_5:
	setp.lt.u32 	%p5, %r8, 3;
	@%p5 bra 	$L__BB0_9;
	shl.b32 	%r36, %r6, 1;
	add.s32 	%r18, %r36, %r6;
$L__BB0_7:
	add.s32 	%r20, %r42, %r18;
	add.s32 	%r42, %r20, %r6;
	setp.lt.s32 	%p6, %r42, 4194304;
	@%p6 bra 	$L__BB0_7;
	mul.wide.s32 	%rd9, %r20, 4;
	add.s64 	%rd10, %rd2, %rd9;
	ld.global.f32 	%f10, [%rd10];
	add.s64 	%rd11, %rd1, %rd9;
	ld.global.f32 	%f11, [%rd11];
	mul.f32 	%f78, %f10, %f11;
$L__BB0_9:
	st.shared.f32 	[%r7], %f78;
$L__BB0_10:
	bar.sync 	0;
	setp.ne.s32 	%p7, %r3, 0;
	@%p7 bra 	$L__BB0_14;
	mov.f32 	%f79, 0f00000000;
	mov.b32 	%r45, 64;
	mov.u32 	%r38, _ZZ10v_dot_prodPfS_S_E6t_prod;
$L__BB0_12:
	add.s32 	%r39, %r38, %r45;
	ld.shared.f32 	%f13, [%r39+-64];
	add.f32 	%f14, %f79, %f13;
	ld.shared.f32 	%f15, [%r39+-60];
	add.f32 	%f16, %f14, %f15;
	ld.shared.f32 	%f17, [%r39+-56];
	add.f32 	%f18, %f16, %f17;
	ld.shared.f32 	%f19, [%r39+-52];
	add.f32 	%f20, %f18, %f19;
	ld.shared.f32 	%f21, [%r39+-48];
	add.f32 	%f22, %f20, %f21;
	ld.shared.f32 	%f23, [%r39+-44];
	add.f32 	%f24, %f22, %f23;
	ld.shared.f32 	%f25, [%r39+-40];
	add.f32 	%f26, %f24, %f25;
	ld.shared.f32 	%f27, [%r39+-36];
	add.f32 	%f28, %f26, %f27;
	ld.shared.f32 	%f29, [%r39+-32];
	add.f32 	%f30, %f28, %f29;
	ld.shared.f32 	%f31, [%r39+-28];
	add.f32 	%f32, %f30, %f31;
	ld.shared.f32 	%f33, [%r39+-24];
	add.f32 	%f34, %f32, %f33;
	ld.shared.f32 	%f35, [%r39+-20];
	add.f32 	%f36, %f34, %f35;
	ld.shared.f32 	%f37, [%r39+-16];
	add.f32 	%f38, %f36, %f37;
	ld.shared.f32 	%f39, [%r39+-12];
	add.f32 	%f40, %f38, %f39;
	ld.shared.f32 	%f41, [%r39+-8];
	add.f32 	%f42, %f40, %f41;
	ld.shared.f32 	%f43, [%r39+-4];
	add.f32 	%f44, %f42, %f43;
	ld.shared.f32 	%f45, [%r39];
	add.f32 	%f46, %f44, %f45;
	ld.shared.f32 	%f47, [%r39+4];
	add.f32 	%f48, %f46, %f47;
	ld.shared.f32 	%f49, [%r39+8];
	add.f32 	%f50, %f48, %f49;
	ld.shared.f32 	%f51, [%r39+12];
	add.f32 	%f52, %f50, %f51;
	ld.shared.f32 	%f53, [%r39+16];
	add.f32 	%f54, %f52, %f53;
	ld.shared.f32 	%f55, [%r39+20];
	add.f32 	%f56, %f54, %f55;
	ld.shared.f32 	%f57, [%r39+24];
	add.f32 	%f58, %f56, %f57;
	ld.shared.f32 	%f59, [%r39+28];
	add.f32 	%f60, %f58, %f59;
	ld.shared.f32 	%f61, [%r39+32];
	add.f32 	%f62, %f60, %f61;
	ld.shared.f32 	%f63, [%r39+36];
	add.f32 	%f64, %f62, %f63;
	ld.shared.f32 	%f65, [%r39+40];
	add.f32 	%f66, %f64, %f65;
	ld.shared.f32 	%f67, [%r39+44];
	add.f32 	%f68, %f66, %f67;
	ld.shared.f32 	%f69, [%r39+48];
	add.f32 	%f70, %f68, %f69;
	ld.shared.f32 	%f71, [%r39+52];
	add.f32 	%f72, %f70, %f71;
	ld.shared.f32 	%f73, [%r39+56];
	add.f32 	%f74, %f72, %f73;
	ld.shared.f32 	%f75, [%r39+60];
	add.f32 	%f79, %f74, %f75;
	add.s32 	%r45, %r45, 128;
	setp.ne.s32 	%p8, %r45, 2112;
	@%p8 bra 	$L__BB0_12;
	cvta.to.global.u64 	%rd12, %rd3;
	atom.global.add.f32 	%f76, [%rd12], %f79;
$L__BB0_14:
	ret;

}


// ===== COMPILED SASS (sm_100) =====

	.target	sm_100

	.elftype	@"ET_EXEC"


//--------------------- .note.nv.tkinfo           --------------------------
	.section	.note.nv.tkinfo,"",@"SHT_NOTE"
	.sectionflags	@"SHF_NOTE_NV_TKINFO"
	.tkinfo
        /*0018*/ 	.word	0x00000002
        /*0030*/ 	.string	""
        /*0030*/ 	.string	"ptxas"
        /*0030*/ 	.string	"Cuda compilation tools, release 13.0, V13.0.88"
        /*0030*/ 	.string	"Build cuda_13.0.r13.0/compiler.36424714_0"
        /*0030*/ 	.string	"-arch sm_100 -m 64 "



//--------------------- .note.nv.cuinfo           --------------------------
	.section	.note.nv.cuinfo,"",@"SHT_NOTE"
	.sectionflags	@"SHF_NOTE_NV_CUINFO"
        /*0018*/ 	.short	0x0002
        /*001a*/ 	.short	0x0064
        /*001c*/ 	.short	0x0082
	.zero		2


//--------------------- .nv.info                  --------------------------
	.section	.nv.info,"",@"SHT_CUDA_INFO"
	.align	4


	//----- nvinfo : EIATTR_REGCOUNT
	.align		4
        /*0000*/ 	.byte	0x04, 0x2f
        /*0002*/ 	.short	(.L_1 - .L_0)
	.align		4
.L_0:
        /*0004*/ 	.word	index@(_Z10v_dot_prodPfS_S_)
        /*0008*/ 	.word	0x00000016


	//----- nvinfo : EIATTR_FRAME_SIZE
	.align		4
.L_1:
        /*000c*/ 	.byte	0x04, 0x11
        /*000e*/ 	.short	(.L_3 - .L_2)
	.align		4
.L_2:
        /*0010*/ 	.word	index@(_Z10v_dot_prodPfS_S_)
        /*0014*/ 	.word	0x00000000


	//----- nvinfo : EIATTR_MIN_STACK_SIZE
	.align		4
.L_3:
        /*0018*/ 	.byte	0x04, 0x12
        /*001a*/ 	.short	(.L_5 - .L_4)
	.align		4
.L_4:
        /*001c*/ 	.word	index@(_Z10v_dot_prodPfS_S_)
        /*0020*/ 	.word	0x00000000
.L_5:


//--------------------- .nv.compat                --------------------------
	.section	.nv.compat,"",@"SHT_CUDA_COMPAT_INFO"
	.align	4
        /*0000*/ 	.byte	0x02, 0x09, 0x00, 0x00, 0x02, 0x02, 0x01, 0x00, 0x02, 0x05, 0x05, 0x00, 0x03, 0x07, 0x01, 0x01
        /*0010*/ 	.byte	0x02, 0x03, 0x00, 0x00, 0x02, 0x06, 0x01, 0x00, 0x04, 0x0b, 0x08, 0x00, 0x09, 0x00, 0x00, 0x00
        /*0020*/ 	.byte	0x00, 0x00, 0x00, 0x00


//--------------------- .nv.info._Z10v_dot_prodPfS_S_ --------------------------
	.section	.nv.info._Z10v_dot_prodPfS_S_,"",@"SHT_CUDA_INFO"
	.sectionflags	@""
	.align	4


	//----- nvinfo : EIATTR_CUDA_API_VERSION
	.align		4
        /*0000*/ 	.byte	0x04, 0x37
        /*0002*/ 	.short	(.L_7 - .L_6)
.L_6:
        /*0004*/ 	.word	0x00000082


	//----- nvinfo : EIATTR_KPARAM_INFO
	.align		4
.L_7:
        /*0008*/ 	.byte	0x04, 0x17
        /*000a*/ 	.short	(.L_9 - .L_8)
.L_8:
        /*000c*/ 	.word	0x00000000
        /*0010*/ 	.short	0x0002
        /*0012*/ 	.short	0x0010
        /*0014*/ 	.byte	0x00, 0xf5, 0x21, 0x00


	//----- nvinfo : EIATTR_KPARAM_INFO
	.align		4
.L_9:
        /*0018*/ 	.byte	0x04, 0x17
        /*001a*/ 	.short	(.L_11 - .L_10)
.L_10:
        /*001c*/ 	.word	0x00000000
        /*0020*/ 	.short	0x0001
        /*0022*/ 	.short	0x0008
        /*0024*/ 	.byte	0x00, 0xf5, 0x21, 0x00


	//----- nvinfo : EIATTR_KPARAM_INFO
	.align		4
.L_11:
        /*0028*/ 	.byte	0x04, 0x17
        /*002a*/ 	.short	(.L_13 - .L_12)
.L_12:
        /*002c*/ 	.word	0x00000000
        /*0030*/ 	.short	0x0000
        /*0032*/ 	.short	0x0000
        /*0034*/ 	.byte	0x00, 0xf5, 0x21, 0x00


	//----- nvinfo : EIATTR_SPARSE_MMA_MASK
	.align		4
.L_13:
        /*0038*/ 	.byte	0x03, 0x50
        /*003a*/ 	.short	0x0000


	//----- nvinfo : EIATTR_MAXREG_COUNT
	.align		4
        /*003c*/ 	.byte	0x03, 0x1b
        /*003e*/ 	.short	0x00ff


	//----- nvinfo : EIATTR_NUM_BARRIERS
	.align		4
        /*0040*/ 	.byte	0x02, 0x4c
        /*0042*/ 	.byte	0x01
	.zero		1


	//----- nvinfo : EIATTR_MERCURY_ISA_VERSION
	.align		4
        /*0044*/ 	.byte	0x03, 0x5f
        /*0046*/ 	.short	0x0101


	//----- nvinfo : EIATTR_VRC_CTA_INIT_COUNT
	.align		4
        /*0048*/ 	.byte	0x02, 0x4a
	.zero		1
	.zero		1


	//----- nvinfo : EIATTR_EXIT_INSTR_OFFSETS
	.align		4
        /*004c*/ 	.byte	0x04, 0x1c
        /*004e*/ 	.short	(.L_15 - .L_14)


	//   ....[0]....
.L_14:
        /*0050*/ 	.word	0x00000550


	//   ....[1]....
        /*0054*/ 	.word	0x00000880


	//----- nvinfo : EIATTR_CRS_STACK_SIZE
	.align		4
.L_15:
        /*0058*/ 	.byte	0x04, 0x1e
        /*005a*/ 	.short	(.L_17 - .L_16)
.L_16:
        /*005c*/ 	.word	0x00000000


	//----- nvinfo : EIATTR_CBANK_PARAM_SIZE
	.align		4
.L_17:
        /*0060*/ 	.byte	0x03, 0x19
        /*0062*/ 	.short	0x0018


	//----- nvinfo : EIATTR_PARAM_CBANK
	.align		4
        /*0064*/ 	.byte	0x04, 0x0a
        /*0066*/ 	.short	(.L_19 - .L_18)
	.align		4
.L_18:
        /*0068*/ 	.word	index@(.nv.constant0._Z10v_dot_prodPfS_S_)
        /*006c*/ 	.short	0x0380
        /*006e*/ 	.short	0x0018


	//----- nvinfo : EIATTR_SW_WAR
	.align		4
.L_19:
        /*0070*/ 	.byte	0x04, 0x36
        /*0072*/ 	.short	(.L_21 - .L_20)
.L_20:
        /*0074*/ 	.word	0x00000008
.L_21:


//--------------------- .nv.callgraph             --------------------------
	.section	.nv.callgraph,"",@"SHT_CUDA_CALLGRAPH"
	.align	4
	.sectionentsize	8
	.align		4
        /*0000*/ 	.word	0x00000000
	.align		4
        /*0004*/ 	.word	0xffffffff
	.align		4
        /*0008*/ 	.word	0x00000000
	.align		4
        /*000c*/ 	.word	0xfffffffe
	.align		4
        /*0010*/ 	.word	0x00000000
	.align		4
        /*0014*/ 	.word	0xfffffffd
	.align		4
        /*0018*/ 	.word	0x00000000
	.align		4
        /*001c*/ 	.word	0xfffffffc


//--------------------- .text._Z10v_dot_prodPfS_S_ --------------------------
	.section	.text._Z10v_dot_prodPfS_S_,"ax",@progbits
	.align	128
        .global         _Z10v_dot_prodPfS_S_
        .type           _Z10v_dot_prodPfS_S_,@function
        .size           _Z10v_dot_prodPfS_S_,(.L_x_12 - _Z10v_dot_prodPfS_S_)
        .other          _Z10v_dot_prodPfS_S_,@"STO_CUDA_ENTRY STV_DEFAULT"
_Z10v_dot_prodPfS_S_:
.text._Z10v_dot_prodPfS_S_:
[----:B------:R-:W-:Y:S01]  /*0000*/  LDC R1, c[0x0][0x37c] ;  /* 0x0000df00ff017b82 */ /* 0x000fe20000000800 */
[----:B------:R-:W0:Y:S07]  /*0010*/  S2R R0, SR_TID.X ;  /* 0x0000000000007919 */ /* 0x000e2e0000002100 */
[----:B------:R-:W0:Y:S01]  /*0020*/  S2UR UR8, SR_CTAID.X ;  /* 0x00000000000879c3 */ /* 0x000e220000002500 */
[----:B------:R-:W1:Y:S01]  /*0030*/  LDCU.64 UR6, c[0x0][0x358] ;  /* 0x00006b00ff0677ac */ /* 0x000e620008000a00 */
[----:B------:R-:W-:Y:S06]  /*0040*/  BSSY.RECONVERGENT B0, `(.L_x_0) ;  /* 0x000004e000007945 */ /* 0x000fec0003800200 */
[----:B------:R-:W0:Y:S01]  /*0050*/  LDC R11, c[0x0][0x360] ;  /* 0x0000d800ff0b7b82 */ /* 0x000e220000000800 */
[----:B------:R-:W2:Y:S01]  /*0060*/  LDCU UR9, c[0x0][0x370] ;  /* 0x00006e00ff0977ac */ /* 0x000ea20008000800 */
[----:B0-----:R-:W-:-:S05]  /*0070*/  IMAD R5, R11, UR8, R0 ;  /* 0x000000080b057c24 */ /* 0x001fca000f8e0200 */
[----:B------:R-:W-:-:S13]  /*0080*/  ISETP.GT.AND P0, PT, R5, 0x3fffff, PT ;  /* 0x003fffff0500780c */ /* 0x000fda0003f04270 */
[----:B-12---:R-:W-:Y:S05]  /*0090*/  @P0 BRA `(.L_x_1) ;  /* 0x0000000400200947 */ /* 0x006fea0003800000 */
[----:B------:R-:W-:Y:S01]  /*00a0*/  IMAD R2, R11, UR9, RZ ;  /* 0x000000090b027c24 */ /* 0x000fe2000f8e02ff */
[----:B------:R-:W0:Y:S01]  /*00b0*/  S2UR UR5, SR_CgaCtaId ;  /* 0x00000000000579c3 */ /* 0x000e220000008800 */
[----:B------:R-:W-:Y:S01]  /*00c0*/  UMOV UR4, 0x400 ;  /* 0x0000040000047882 */ /* 0x000fe20000000000 */
[----:B------:R-:W-:Y:S01]  /*00d0*/  BSSY.RECONVERGENT B1, `(.L_x_2) ;  /* 0x0000031000017945 */ /* 0x000fe20003800200 */
[----:B------:R-:W1:Y:S01]  /*00e0*/  I2F.U32.RP R9, R2 ;  /* 0x0000000200097306 */ /* 0x000e620000209000 */
[----:B------:R-:W-:Y:S02]  /*00f0*/  IADD3 R3, PT, PT, R2, R5, RZ ;  /* 0x0000000502037210 */ /* 0x000fe40007ffe0ff */
[----:B------:R-:W-:Y:S02]  /*0100*/  IADD3 R13, PT, PT, RZ, -R2, RZ ;  /* 0x80000002ff0d7210 */ /* 0x000fe40007ffe0ff */
[C---:B------:R-:W-:Y:S02]  /*0110*/  ISETP.GE.AND P0, PT, R3.reuse, 0x400000, PT ;  /* 0x004000000300780c */ /* 0x040fe40003f06270 */
[----:B------:R-:W-:-:S02]  /*0120*/  VIMNMX R4, PT, PT, R3, 0x400000, !PT ;  /* 0x0040000003047848 */ /* 0x000fc40007fe0100 */
[----:B------:R-:W-:Y:S02]  /*0130*/  SEL R8, RZ, 0x1, P0 ;  /* 0x00000001ff087807 */ /* 0x000fe40000000000 */
[----:B------:R-:W-:Y:S02]  /*0140*/  ISETP.NE.U32.AND P2, PT, R2, RZ, PT ;  /* 0x000000ff0200720c */ /* 0x000fe40003f45070 */
[----:B------:R-:W-:Y:S01]  /*0150*/  IADD3 R3, PT, PT, R4, -R3, -R8 ;  /* 0x8000000304037210 */ /* 0x000fe20007ffe808 */
[----:B-1----:R-:W1:Y:S01]  /*0160*/  MUFU.RCP R9, R9 ;  /* 0x0000000900097308 */ /* 0x002e620000001000 */
[----:B0-----:R-:W-:Y:S01]  /*0170*/  ULEA UR4, UR5, UR4, 0x18 ;  /* 0x0000000405047291 */ /* 0x001fe2000f8ec0ff */
[----:B-1----:R-:W-:-:S06]  /*0180*/  IADD3 R6, PT, PT, R9, 0xffffffe, RZ ;  /* 0x0ffffffe09067810 */ /* 0x002fcc0007ffe0ff */
[----:B------:R0:W1:Y:S02]  /*0190*/  F2I.FTZ.U32.TRUNC.NTZ R7, R6 ;  /* 0x0000000600077305 */ /* 0x000064000021f000 */
[----:B0-----:R-:W-:Y:S02]  /*01a0*/  HFMA2 R6, -RZ, RZ, 0, 0 ;  /* 0x00000000ff067431 */ /* 0x001fe400000001ff */
[----:B-1----:R-:W-:-:S04]  /*01b0*/  IMAD R13, R13, R7, RZ ;  /* 0x000000070d0d7224 */ /* 0x002fc800078e02ff */
[----:B------:R-:W-:-:S06]  /*01c0*/  IMAD.HI.U32 R10, R7, R13, R6 ;  /* 0x0000000d070a7227 */ /* 0x000fcc00078e0006 */
[----:B------:R-:W-:-:S05]  /*01d0*/  IMAD.HI.U32 R7, R10, R3, RZ ;  /* 0x000000030a077227 */ /* 0x000fca00078e00ff */
[----:B------:R-:W-:-:S05]  /*01e0*/  IADD3 R4, PT, PT, -R7, RZ, RZ ;  /* 0x000000ff07047210 */ /* 0x000fca0007ffe1ff */
[----:B------:R-:W-:-:S05]  /*01f0*/  IMAD R3, R2, R4, R3 ;  /* 0x0000000402037224 */ /* 0x000fca00078e0203 */
[----:B------:R-:W-:-:S13]  /*0200*/  ISETP.GE.U32.AND P0, PT, R3, R2, PT ;  /* 0x000000020300720c */ /* 0x000fda0003f06070 */
[----:B------:R-:W-:Y:S02]  /*0210*/  @P0 IADD3 R3, PT, PT, -R2, R3, RZ ;  /* 0x0000000302030210 */ /* 0x000fe40007ffe1ff */
[----:B------:R-:W-:Y:S02]  /*0220*/  @P0 IADD3 R7, PT, PT, R7, 0x1, RZ ;  /* 0x0000000107070810 */ /* 0x000fe40007ffe0ff */
[----:B------:R-:W-:-:S13]  /*0230*/  ISETP.GE.U32.AND P1, PT, R3, R2, PT ;  /* 0x000000020300720c */ /* 0x000fda0003f26070 */
[----:B------:R-:W-:Y:S02]  /*0240*/  @P1 IADD3 R7, PT, PT, R7, 0x1, RZ ;  /* 0x0000000107071810 */ /* 0x000fe40007ffe0ff */
[----:B------:R-:W-:-:S04]  /*0250*/  @!P2 LOP3.LUT R7, RZ, R2, RZ, 0x33, !PT ;  /* 0x00000002ff07a212 */ /* 0x000fc800078e33ff */
[----:B------:R-:W-:-:S04]  /*0260*/  IADD3 R12, PT, PT, R8, R7, RZ ;  /* 0x00000007080c7210 */ /* 0x000fc80007ffe0ff */
[----:B------:R-:W-:-:S04]  /*0270*/  LOP3.LUT R3, R12, 0x3, RZ, 0xc0, !PT ;  /* 0x000000030c037812 */ /* 0x000fc800078ec0ff */
[----:B------:R-:W-:Y:S02]  /*0280*/  ISETP.NE.AND P0, PT, R3, 0x3, PT ;  /* 0x000000030300780c */ /* 0x000fe40003f05270 */
[----:B------:R-:W-:-:S11]  /*0290*/  LEA R3, R0, UR4, 0x2 ;  /* 0x0000000400037c11 */ /* 0x000fd6000f8e10ff */
[----:B------:R-:W-:Y:S05]  /*02a0*/  @!P0 BRA `(.L_x_3) ;  /* 0x00000000004c8947 */ /* 0x000fea0003800000 */
[----:B------:R-:W-:Y:S01]  /*02b0*/  IADD3 R4, PT, PT, R12, 0x1, RZ ;  /* 0x000000010c047810 */ /* 0x000fe20007ffe0ff */
[----:B------:R-:W-:Y:S01]  /*02c0*/  UIADD3 UR4, UPT, UPT, UR8, -UR9, URZ ;  /* 0x8000000908047290 */ /* 0x000fe2000fffe0ff */
[----:B------:R-:W-:Y:S02]  /*02d0*/  BSSY.RECONVERGENT B2, `(.L_x_4) ;  /* 0x0000009000027945 */ /* 0x000fe40003800200 */
[----:B------:R-:W-:-:S03]  /*02e0*/  LOP3.LUT R4, R4, 0x3, RZ, 0xc0, !PT ;  /* 0x0000000304047812 */ /* 0x000fc600078ec0ff */
[----:B------:R-:W-:Y:S01]  /*02f0*/  IMAD R11, R11, UR4, R0 ;  /* 0x000000040b0b7c24 */ /* 0x000fe2000f8e0200 */
[----:B------:R-:W-:-:S07]  /*0300*/  IADD3 R4, PT, PT, -R4, RZ, RZ ;  /* 0x000000ff04047210 */ /* 0x000fce0007ffe1ff */
.L_x_5:
[----:B------:R-:W-:Y:S02]  /*0310*/  IADD3 R4, PT, PT, R4, 0x1, RZ ;  /* 0x0000000104047810 */ /* 0x000fe40007ffe0ff */
[----:B------:R-:W-:Y:S02]  /*0320*/  IADD3 R5, PT, PT, R2, R5, RZ ;  /* 0x0000000502057210 */ /* 0x000fe40007ffe0ff */
[----:B------:R-:W-:Y:S02]  /*0330*/  ISETP.NE.AND P0, PT, R4, RZ, PT ;  /* 0x000000ff0400720c */ /* 0x000fe40003f05270 */
[----:B------:R-:W-:-:S11]  /*0340*/  IADD3 R11, PT, PT, R2, R11, RZ ;  /* 0x0000000b020b7210 */ /* 0x000fd60007ffe0ff */
[----:B------:R-:W-:Y:S05]  /*0350*/  @P0 BRA `(.L_x_5) ;  /* 0xfffffffc00ec0947 */ /* 0x000fea000383ffff */
[----:B------:R-:W-:Y:S05]  /*0360*/  BSYNC.RECONVERGENT B2 ;  /* 0x0000000000027941 */ /* 0x000fea0003800200 */
.L_x_4:
[----:B------:R-:W0:Y:S08]  /*0370*/  LDC.64 R6, c[0x0][0x380] ;  /* 0x0000e000ff067b82 */ /* 0x000e300000000a00 */
[----:B------:R-:W1:Y:S01]  /*0380*/  LDC.64 R8, c[0x0][0x388] ;  /* 0x0000e200ff087b82 */ /* 0x000e620000000a00 */
[----:B0-----:R-:W-:-:S06]  /*0390*/  IMAD.WIDE R6, R11, 0x4, R6 ;  /* 0x000000040b067825 */ /* 0x001fcc00078e0206 */
[----:B------:R-:W2:Y:S01]  /*03a0*/  LDG.E R6, desc[UR6][R6.64] ;  /* 0x0000000606067981 */ /* 0x000ea2000c1e1900 */
[----:B-1----:R-:W-:-:S06]  /*03b0*/  IMAD.WIDE R8, R11, 0x4, R8 ;  /* 0x000000040b087825 */ /* 0x002fcc00078e0208 */
[----:B------:R-:W2:Y:S02]  /*03c0*/  LDG.E R9, desc[UR6][R8.64] ;  /* 0x0000000608097981 */ /* 0x000ea4000c1e1900 */
[----:B--2---:R-:W-:-:S07]  /*03d0*/  FMUL R10, R6, R9 ;  /* 0x00000009060a7220 */ /* 0x004fce0000400000 */
.L_x_3:
[----:B------:R-:W-:Y:S05]  /*03e0*/  BSYNC.RECONVERGENT B1 ;  /* 0x0000000000017941 */ /* 0x000fea0003800200 */
.L_x_2:
[----:B------:R-:W-:Y:S01]  /*03f0*/  ISETP.GE.U32.AND P0, PT, R12, 0x3, PT ;  /* 0x000000030c00780c */ /* 0x000fe20003f06070 */
[----:B------:R-:W-:-:S12]  /*0400*/  BSSY.RECONVERGENT B1, `(.L_x_6) ;  /* 0x0000010000017945 */ /* 0x000fd80003800200 */
[----:B------:R-:W-:Y:S05]  /*0410*/  @!P0 BRA `(.L_x_7) ;  /* 0x0000000000388947 */ /* 0x000fea0003800000 */
[----:B------:R-:W-:Y:S01]  /*0420*/  BSSY.RECONVERGENT B2, `(.L_x_8) ;  /* 0x0000006000027945 */ /* 0x000fe20003800200 */
[----:B------:R-:W-:-:S07]  /*0430*/  LEA R4, R2, R2, 0x1 ;  /* 0x0000000202047211 */ /* 0x000fce00078e08ff */
.L_x_9:
[----:B------:R-:W-:-:S04]  /*0440*/  IADD3 R9, PT, PT, R4, R5, RZ ;  /* 0x0000000504097210 */ /* 0x000fc80007ffe0ff */
[----:B------:R-:W-:-:S04]  /*0450*/  IADD3 R5, PT, PT, R2, R9, RZ ;  /* 0x0000000902057210 */ /* 0x000fc80007ffe0ff */
[----:B------:R-:W-:-:S13]  /*0460*/  ISETP.GE.AND P0, PT, R5, 0x400000, PT ;  /* 0x004000000500780c */ /* 0x000fda0003f06270 */
[----:B------:R-:W-:Y:S05]  /*0470*/  @!P0 BRA `(.L_x_9) ;  /* 0xfffffffc00f08947 */ /* 0x000fea000383ffff */
[----:B------:R-:W-:Y:S05]  /*0480*/  BSYNC.RECONVERGENT B2 ;  /* 0x0000000000027941 */ /* 0x000fea0003800200 */
.L_x_8:
[----:B------:R-:W0:Y:S08]  /*0490*/  LDC.64 R4, c[0x0][0x380] ;  /* 0x0000e000ff047b82 */ /* 0x000e300000000a00 */
[----:B------:R-:W1:Y:S01]  /*04a0*/  LDC.64 R6, c[0x0][0x388] ;  /* 0x0000e200ff067b82 */ /* 0x000e620000000a00 */
[----:B0-----:R-:W-:-:S06]  /*04b0*/  IMAD.WIDE R4, R9, 0x4, R4 ;  /* 0x0000000409047825 */ /* 0x001fcc00078e0204 */
[----:B------:R-:W2:Y:S01]  /*04c0*/  LDG.E R4, desc[UR6][R4.64] ;  /* 0x0000000604047981 */ /* 0x000ea2000c1e1900 */
[----:B-1----:R-:W-:-:S06]  /*04d0*/  IMAD.WIDE R6, R9, 0x4, R6 ;  /* 0x0000000409067825 */ /* 0x002fcc00078e0206 */
[----:B------:R-:W2:Y:S02]  /*04e0*/  LDG.E R7, desc[UR6][R6.64] ;  /* 0x0000000606077981 */ /* 0x000ea4000c1e1900 */
[----:B--2---:R-:W-:-:S07]  /*04f0*/  FMUL R10, R4, R7 ;  /* 0x00000007040a7220 */ /* 0x004fce0000400000 */
.L_x_7:
[----:B------:R-:W-:Y:S05]  /*0500*/  BSYNC.RECONVERGENT B1 ;  /* 0x0000000000017941 */ /* 0x000fea0003800200 */
.L_x_6:
[----:B------:R0:W-:Y:S02]  /*0510*/  STS [R3], R10 ;  /* 0x0000000a03007388 */ /* 0x0001e40000000800 */
.L_x_1:
[----:B------:R-:W-:Y:S05]  /*0520*/  BSYNC.RECONVERGENT B0 ;  /* 0x0000000000007941 */ /* 0x000fea0003800200 */
.L_x_0:
[----:B------:R-:W-:Y:S01]  /*0530*/  BAR.SYNC.DEFER_BLOCKING 0x0 ;  /* 0x0000000000007b1d */ /* 0x000fe20000010000 */
[----:B------:R-:W-:-:S13]  /*0540*/  ISETP.NE.AND P0, PT, R0, RZ, PT ;  /* 0x000000ff0000720c */ /* 0x000fda0003f05270 */
[----:B------:R-:W-:Y:S05]  /*0550*/  @P0 EXIT ;  /* 0x000000000000094d */ /* 0x000fea0003800000 */
[----:B------:R-:W1:Y:S01]  /*0560*/  S2UR UR5, SR_CgaCtaId ;  /* 0x00000000000579c3 */ /* 0x000e620000008800 */
[----:B------:R-:W-:Y:S01]  /*0570*/  HFMA2 R0, -RZ, RZ, 0, 3.814697265625e-06 ;  /* 0x00000040ff007431 */ /* 0x000fe200000001ff */
[----:B------:R-:W-:Y:S01]  /*0580*/  MOV R7, RZ ;  /* 0x000000ff00077202 */ /* 0x000fe20000000f00 */
[----:B------:R-:W-:Y:S02]  /*0590*/  UMOV UR4, 0x400 ;  /* 0x0000040000047882 */ /* 0x000fe40000000000 */
[----:B-1----:R-:W-:-:S12]  /*05a0*/  ULEA UR4, UR5, UR4, 0x18 ;  /* 0x0000000405047291 */ /* 0x002fd8000f8ec0ff */
.L_x_10:
[----:B------:R-:W1:Y:S04]  /*05b0*/  LDS.128 R12, [R0+UR4+-0x40] ;  /* 0xffffc004000c7984 */ /* 0x000e680008000c00 */
[----:B------:R-:W2:Y:S04]  /*05c0*/  LDS.128 R16, [R0+UR4+-0x30] ;  /* 0xffffd00400107984 */ /* 0x000ea80008000c00 */
[----:B0-----:R-:W0:Y:S01]  /*05d0*/  LDS.128 R8, [R0+UR4+-0x20] ;  /* 0xffffe00400087984 */ /* 0x001e220008000c00 */
[----:B-1----:R-:W-:-:S03]  /*05e0*/  FADD R12, R12, R7 ;  /* 0x000000070c0c7221 */ /* 0x002fc60000000000 */
[----:B------:R-:W1:Y:S01]  /*05f0*/  LDS.128 R4, [R0+UR4+-0x10] ;  /* 0xfffff00400047984 */ /* 0x000e620008000c00 */
[----:B------:R-:W-:-:S04]  /*0600*/  FADD R13, R12, R13 ;  /* 0x0000000d0c0d7221 */ /* 0x000fc80000000000 */
[----:B------:R-:W-:-:S04]  /*0610*/  FADD R14, R13, R14 ;  /* 0x0000000e0d0e7221 */ /* 0x000fc80000000000 */
[----:B------:R-:W-:-:S04]  /*0620*/  FADD R15, R14, R15 ;  /* 0x0000000f0e0f7221 */ /* 0x000fc80000000000 */
[----:B--2---:R-:W-:Y:S02]  /*0630*/  FADD R16, R15, R16 ;  /* 0x000000100f107221 */ /* 0x004fe40000000000 */
[----:B------:R-:W2:Y:S02]  /*0640*/  LDS.128 R12, [R0+UR4] ;  /* 0x00000004000c7984 */ /* 0x000ea40008000c00 */
[----:B------:R-:W-:-:S04]  /*0650*/  FADD R17, R16, R17 ;  /* 0x0000001110117221 */ /* 0x000fc80000000000 */
[----:B------:R-:W-:-:S04]  /*0660*/  FADD R18, R17, R18 ;  /* 0x0000001211127221 */ /* 0x000fc80000000000 */
[----:B------:R-:W-:-:S04]  /*0670*/  FADD R19, R18, R19 ;  /* 0x0000001312137221 */ /* 0x000fc80000000000 */
[----:B0-----:R-:W-:Y:S02]  /*0680*/  FADD R8, R19, R8 ;  /* 0x0000000813087221 */ /* 0x001fe40000000000 */
[----:B------:R-:W0:Y:S02]  /*0690*/  LDS.128 R16, [R0+UR4+0x10] ;  /* 0x0000100400107984 */ /* 0x000e240008000c00 */
[----:B------:R-:W-:-:S04]  /*06a0*/  FADD R9, R8, R9 ;  /* 0x0000000908097221 */ /* 0x000fc80000000000 */
[----:B------:R-:W-:-:S04]  /*06b0*/  FADD R10, R9, R10 ;  /* 0x0000000a090a7221 */ /* 0x000fc80000000000 */
[----:B------:R-:W-:-:S04]  /*06c0*/  FADD R11, R10, R11 ;  /* 0x0000000b0a0b7221 */ /* 0x000fc80000000000 */
[----:B-1----:R-:W-:Y:S02]  /*06d0*/  FADD R4, R11, R4 ;  /* 0x000000040b047221 */ /* 0x002fe40000000000 */
[----:B------:R-:W1:Y:S02]  /*06e0*/  LDS.128 R8, [R0+UR4+0x20] ;  /* 0x0000200400087984 */ /* 0x000e640008000c00 */
[----:B------:R-:W-:-:S04]  /*06f0*/  FADD R5, R4, R5 ;  /* 0x0000000504057221 */ /* 0x000fc80000000000 */
[----:B------:R-:W-:-:S04]  /*0700*/  FADD R6, R5, R6 ;  /* 0x0000000605067221 */ /* 0x000fc80000000000 */
[----:B------:R-:W-:-:S04]  /*0710*/  FADD R7, R6, R7 ;  /* 0x0000000706077221 */ /* 0x000fc80000000000 */
[----:B--2---:R-:W-:Y:S02]  /*0720*/  FADD R12, R7, R12 ;  /* 0x0000000c070c7221 */ /* 0x004fe40000000000 */
[----:B------:R2:W3:Y:S02]  /*0730*/  LDS.128 R4, [R0+UR4+0x30] ;  /* 0x0000300400047984 */ /* 0x0004e40008000c00 */
[----:B------:R-:W-:-:S04]  /*0740*/  FADD R13, R12, R13 ;  /* 0x0000000d0c0d7221 */ /* 0x000fc80000000000 */
[----:B------:R-:W-:Y:S01]  /*0750*/  FADD R14, R13, R14 ;  /* 0x0000000e0d0e7221 */ /* 0x000fe20000000000 */
[----:B--2---:R-:W-:-:S03]  /*0760*/  IADD3 R0, PT, PT, R0, 0x80, RZ ;  /* 0x0000008000007810 */ /* 0x004fc60007ffe0ff */
[----:B------:R-:W-:Y:S01]  /*0770*/  FADD R15, R14, R15 ;  /* 0x0000000f0e0f7221 */ /* 0x000fe20000000000 */
[----:B------:R-:W-:-:S03]  /*0780*/  ISETP.NE.AND P0, PT, R0, 0x840, PT ;  /* 0x000008400000780c */ /* 0x000fc60003f05270 */
[----:B0-----:R-:W-:-:S04]  /*0790*/  FADD R16, R15, R16 ;  /* 0x000000100f107221 */ /* 0x001fc80000000000 */
[----:B------:R-:W-:-:S04]  /*07a0*/  FADD R17, R16, R17 ;  /* 0x0000001110117221 */ /* 0x000fc80000000000 */
[----:B------:R-:W-:-:S04]  /*07b0*/  FADD R18, R17, R18 ;  /* 0x0000001211127221 */ /* 0x000fc80000000000 */
[----:B------:R-:W-:-:S04]  /*07c0*/  FADD R19, R18, R19 ;  /* 0x0000001312137221 */ /* 0x000fc80000000000 */
[----:B-1----:R-:W-:-:S04]  /*07d0*/  FADD R8, R19, R8 ;  /* 0x0000000813087221 */ /* 0x002fc80000000000 */
[----:B------:R-:W-:-:S04]  /*07e0*/  FADD R9, R8, R9 ;  /* 0x0000000908097221 */ /* 0x000fc80000000000 */
[----:B------:R-:W-:-:S04]  /*07f0*/  FADD R10, R9, R10 ;  /* 0x0000000a090a7221 */ /* 0x000fc80000000000 */
[----:B------:R-:W-:-:S04]  /*0800*/  FADD R11, R10, R11 ;  /* 0x0000000b0a0b7221 */ /* 0x000fc80000000000 */
[----:B---3--:R-:W-:-:S04]  /*0810*/  FADD R4, R11, R4 ;  /* 0x000000040b047221 */ /* 0x008fc80000000000 */
[----:B------:R-:W-:-:S04]  /*0820*/  FADD R5, R4, R5 ;  /* 0x0000000504057221 */ /* 0x000fc80000000000 */
[----:B------:R-:W-:-:S04]  /*0830*/  FADD R6, R5, R6 ;  /* 0x0000000605067221 */ /* 0x000fc80000000000 */
[----:B------:R-:W-:Y:S01]  /*0840*/  FADD R7, R6, R7 ;  /* 0x0000000706077221 */ /* 0x000fe20000000000 */
[----:B------:R-:W-:Y:S06]  /*0850*/  @P0 BRA `(.L_x_10) ;  /* 0xfffffffc00540947 */ /* 0x000fec000383ffff */
[----:B------:R-:W0:Y:S02]  /*0860*/  LDC.64 R2, c[0x0][0x390] ;  /* 0x0000e400ff027b82 */ /* 0x000e240000000a00 */
[----:B0-----:R-:W-:Y:S01]  /*0870*/  REDG.E.ADD.F32.FTZ.RN.STRONG.GPU desc[UR6][R2.64], R7 ;  /* 0x00000007020079a6 */ /* 0x001fe2000c12f306 */
[----:B------:R-:W-:Y:S05]  /*0880*/  EXIT ;  /* 0x000000000000794d */ /* 0x000fea0003800000 */
.L_x_11:
[----:B------:R-:W-:-:S00]  /*0890*/  BRA `(.L_x_11) ;  /* 0xfffffffc00fc7947 */ /* 0x000fc0000383ffff */
[----:B------:R-:W-:-:S00]  /*08a0*/  NOP ;  /* 0x0000000000007918 */ /* 0x000fc00000000000 */
        /* <DEDUP_REMOVED lines=13> */
.L_x_12:


//--------------------- .nv.shared._Z10v_dot_prodPfS_S_ --------------------------
	.section	.nv.shared._Z10v_dot_prodPfS_S_,"aw",@nobits
	.sectionflags	@""
	.align	4
.nv.shared._Z10v_dot_prodPfS_S_:
	.zero		3072


//--------------------- .nv.shared.reserved.0     --------------------------
	.section	.nv.shared.reserved.0,"aw",@nobits
	.weak		__nv_reservedSMEM_offset_0_alias
	.size		__nv_reservedSMEM_offset_0_alias, 0, 64
	.other		__nv_reservedSMEM_offset_0_alias,@"STO_CUDA_RESERVED_SHARED STV_DEFAULT"
__nv_reservedSMEM_offset_0_alias:
	.zero		0
	.zero		64


//--------------------- .nv.constant0._Z10v_dot_prodPfS_S_ --------------------------
	.section	.nv.constant0._Z10v_dot_prodPfS_S_,"a",@progbits
	.sectionflags	@""
	.align	4
.nv.constant0._Z10v_dot_prodPfS_S_:
	.zero		920


//--------------------- SYMBOLS --------------------------

	.type		.nv.reservedSmem.offset0,@object
	.size		.nv.reservedSmem.offset0,0x4
	.type		.nv.reservedSmem.cap,@object
	.size		.nv.reservedSmem.cap,0x4
